	.headerflags	@"EF_CUDA_TEXMODE_UNIFIED EF_CUDA_64BIT_ADDRESS EF_CUDA_ACCELERATORS EF_CUDA_SM90 EF_CUDA_VIRTUAL_SM(EF_CUDA_SM90)"
	.elftype	@"ET_EXEC"


//--------------------- .nv.info                  --------------------------
	.section	.nv.info,"",@"SHT_CUDA_INFO"
	.align	4


	//----- nvinfo : EIATTR_REGCOUNT
	.align		4
        /*0000*/ 	.byte	0x04, 0x2f
        /*0002*/ 	.short	(.L_1 - .L_0)
	.align		4
.L_0:
        /*0004*/ 	.word	index@(triton_poi_fused_convolution_31)
        /*0008*/ 	.word	0x0000000c


	//----- nvinfo : EIATTR_MIN_STACK_SIZE
	.align		4
.L_1:
        /*000c*/ 	.byte	0x04, 0x12
        /*000e*/ 	.short	(.L_3 - .L_2)
	.align		4
.L_2:
        /*0010*/ 	.word	index@(triton_poi_fused_convolution_31)
        /*0014*/ 	.word	0x00000000


	//----- nvinfo : EIATTR_FRAME_SIZE
	.align		4
.L_3:
        /*0018*/ 	.byte	0x04, 0x11
        /*001a*/ 	.short	(.L_5 - .L_4)
	.align		4
.L_4:
        /*001c*/ 	.word	index@(triton_poi_fused_convolution_31)
        /*0020*/ 	.word	0x00000000


	//----- nvinfo : EIATTR_MIN_STACK_SIZE
	.align		4
.L_5:
        /*0024*/ 	.byte	0x04, 0x12
        /*0026*/ 	.short	(.L_7 - .L_6)
	.align		4
.L_6:
        /*0028*/ 	.word	index@(triton_poi_fused_convolution_31)
        /*002c*/ 	.word	0x00000000
.L_7:


//--------------------- .nv.info.triton_poi_fused_convolution_31 --------------------------
	.section	.nv.info.triton_poi_fused_convolution_31,"",@"SHT_CUDA_INFO"
	.sectionflags	@""
	.align	4


	//----- nvinfo : EIATTR_CUDA_API_VERSION
	.align		4
        /*0000*/ 	.byte	0x04, 0x37
        /*0002*/ 	.short	(.L_9 - .L_8)
.L_8:
        /*0004*/ 	.word	0x0000007c


	//----- nvinfo : EIATTR_KPARAM_INFO
	.align		4
.L_9:
        /*0008*/ 	.byte	0x04, 0x17
        /*000a*/ 	.short	(.L_11 - .L_10)
.L_10:
        /*000c*/ 	.word	0x00000000
        /*0010*/ 	.short	0x0002
        /*0012*/ 	.short	0x0010
        /*0014*/ 	.byte	0x00, 0xf0, 0x11, 0x00


	//----- nvinfo : EIATTR_KPARAM_INFO
	.align		4
.L_11:
        /*0018*/ 	.byte	0x04, 0x17
        /*001a*/ 	.short	(.L_13 - .L_12)
.L_12:
        /*001c*/ 	.word	0x00000000
        /*0020*/ 	.short	0x0001
        /*0022*/ 	.short	0x0008
        /*0024*/ 	.byte	0x00, 0xf4, 0x21, 0x00


	//----- nvinfo : EIATTR_KPARAM_INFO
	.align		4
.L_13:
        /*0028*/ 	.byte	0x04, 0x17
        /*002a*/ 	.short	(.L_15 - .L_14)
.L_14:
        /*002c*/ 	.word	0x00000000
        /*0030*/ 	.short	0x0000
        /*0032*/ 	.short	0x0000
        /*0034*/ 	.byte	0x00, 0xf4, 0x21, 0x00


	//----- nvinfo : EIATTR_SPARSE_MMA_MASK
	.align		4
.L_15:
        /*0038*/ 	.byte	0x03, 0x50
        /*003a*/ 	.short	0x0000


	//----- nvinfo : EIATTR_MAXREG_COUNT
	.align		4
        /*003c*/ 	.byte	0x03, 0x1b
        /*003e*/ 	.short	0x00ff


	//----- nvinfo : EIATTR_EXIT_INSTR_OFFSETS
	.align		4
        /*0040*/ 	.byte	0x04, 0x1c
        /*0042*/ 	.short	(.L_17 - .L_16)


	//   ....[0]....
.L_16:
        /*0044*/ 	.word	0x00000180


	//   ....[1]....
        /*0048*/ 	.word	0x000001a0


	//----- nvinfo : EIATTR_REQNTID
	.align		4
.L_17:
        /*004c*/ 	.byte	0x04, 0x10
        /*004e*/ 	.short	(.L_19 - .L_18)
.L_18:
        /*0050*/ 	.word	0x00000080
        /*0054*/ 	.word	0x00000001
        /*0058*/ 	.word	0x00000001


	//----- nvinfo : EIATTR_CBANK_PARAM_SIZE
	.align		4
.L_19:
        /*005c*/ 	.byte	0x03, 0x19
        /*005e*/ 	.short	0x0014


	//----- nvinfo : EIATTR_PARAM_CBANK
	.align		4
        /*0060*/ 	.byte	0x04, 0x0a
        /*0062*/ 	.short	(.L_21 - .L_20)
	.align		4
.L_20:
        /*0064*/ 	.word	index@(.nv.constant0.triton_poi_fused_convolution_31)
        /*0068*/ 	.short	0x0210
        /*006a*/ 	.short	0x0014


	//----- nvinfo : EIATTR_SW_WAR
	.align		4
.L_21:
        /*006c*/ 	.byte	0x04, 0x36
        /*006e*/ 	.short	(.L_23 - .L_22)
.L_22:
        /*0070*/ 	.word	0x00000008
.L_23:


//--------------------- .nv.callgraph             --------------------------
	.section	.nv.callgraph,"",@"SHT_CUDA_CALLGRAPH"
	.align	4
	.sectionentsize	8
	.align		4
        /*0000*/ 	.word	0x00000000
	.align		4
        /*0004*/ 	.word	0xffffffff
	.align		4
        /*0008*/ 	.word	0x00000000
	.align		4
        /*000c*/ 	.word	0xfffffffe
	.align		4
        /*0010*/ 	.word	0x00000000
	.align		4
        /*0014*/ 	.word	0xfffffffd
	.align		4
        /*0018*/ 	.word	0x00000000
	.align		4
        /*001c*/ 	.word	0xfffffffc


//--------------------- .text.triton_poi_fused_convolution_31 --------------------------
	.section	.text.triton_poi_fused_convolution_31,"ax",@progbits
	.align	128
        .global         triton_poi_fused_convolution_31
        .type           triton_poi_fused_convolution_31,@function
        .size           triton_poi_fused_convolution_31,(.L_x_1 - triton_poi_fused_convolution_31)
        .other          triton_poi_fused_convolution_31,@"STO_CUDA_ENTRY STV_DEFAULT"
triton_poi_fused_convolution_31:
.text.triton_poi_fused_convolution_31:
[----:B------:R-:W0:Y:S02]  /*0000*/  LDC R1, c[0x0][0x28] ;  /* 0x00000a00ff017b82 */ /* 0x000e240000000800 */
[----:B------:R-:W1:Y:S01]  /*0010*/  S2R R0, SR_TID.X ;  /* 0x0000000000007919 */ /* 0x000e620000002100 */
[----:B------:R-:W2:Y:S01]  /*0020*/  LDC.64 R4, c[0x0][0x218] ;  /* 0x00008600ff047b82 */ /* 0x000ea20000000a00 */
[----:B------:R-:W-:Y:S01]  /*0030*/  ULDC.64 UR4, c[0x0][0x208] ;  /* 0x0000820000047ab9 */ /* 0x000fe20000000a00 */
[----:B------:R-:W3:Y:S01]  /*0040*/  S2R R7, SR_CTAID.X ;  /* 0x0000000000077919 */ /* 0x000ee20000002500 */
[----:B-1----:R-:W-:Y:S02]  /*0050*/  LOP3.LUT R0, R0, 0x7f, RZ, 0xc0, !PT ;  /* 0x0000007f00007812 */ /* 0x002fe400078ec0ff */
[----:B---3--:R-:W-:-:S03]  /*0060*/  SHF.R.S32.HI R2, RZ, 0x18, R7 ;  /* 0x00000018ff027819 */ /* 0x008fc60000011407 */
[----:B------:R-:W-:Y:S01]  /*0070*/  IMAD R7, R7, 0x80, R0 ;  /* 0x0000008007077824 */ /* 0x000fe200078e0200 */
[----:B------:R-:W-:Y:S02]  /*0080*/  SGXT R0, R2, 0x1 ;  /* 0x000000010200781a */ /* 0x000fe40000000200 */
[----:B------:R-:W1:Y:S02]  /*0090*/  LDC.64 R2, c[0x0][0x210] ;  /* 0x00008400ff027b82 */ /* 0x000e640000000a00 */
[----:B------:R-:W-:Y:S02]  /*00a0*/  ISETP.GE.AND P0, PT, R7, 0x4400, PT ;  /* 0x000044000700780c */ /* 0x000fe40003f06270 */
[----:B------:R-:W-:-:S04]  /*00b0*/  LEA.HI R0, R0, R7, RZ, 0x8 ;  /* 0x0000000700007211 */ /* 0x000fc800078f40ff */
[----:B------:R-:W-:-:S05]  /*00c0*/  SHF.R.S32.HI R0, RZ, 0x8, R0 ;  /* 0x00000008ff007819 */ /* 0x000fca0000011400 */
[----:B------:R-:W-:-:S05]  /*00d0*/  IMAD.HI R6, R0, 0x78787879, RZ ;  /* 0x7878787900067827 */ /* 0x000fca00078e02ff */
[----:B------:R-:W-:-:S04]  /*00e0*/  SHF.R.U32.HI R9, RZ, 0x1f, R6 ;  /* 0x0000001fff097819 */ /* 0x000fc80000011606 */
[----:B------:R-:W-:Y:S01]  /*00f0*/  LEA.HI.SX32 R9, R6, R9, 0x1d ;  /* 0x0000000906097211 */ /* 0x000fe200078feaff */
[----:B-1----:R-:W-:-:S04]  /*0100*/  IMAD.WIDE R2, R7, 0x4, R2 ;  /* 0x0000000407027825 */ /* 0x002fc800078e0202 */
[----:B------:R-:W-:Y:S02]  /*0110*/  IMAD R9, R9, -0x11, R0 ;  /* 0xffffffef09097824 */ /* 0x000fe400078e0200 */
[----:B------:R-:W-:Y:S02]  /*0120*/  IMAD.MOV.U32 R0, RZ, RZ, RZ ;  /* 0x000000ffff007224 */ /* 0x000fe400078e00ff */
[----:B------:R-:W-:Y:S02]  /*0130*/  IMAD.MOV.U32 R7, RZ, RZ, RZ ;  /* 0x000000ffff077224 */ /* 0x000fe400078e00ff */
[----:B--2---:R-:W-:Y:S02]  /*0140*/  IMAD.WIDE R4, R9, 0x4, R4 ;  /* 0x0000000409047825 */ /* 0x004fe400078e0204 */
[----:B------:R-:W2:Y:S04]  /*0150*/  @!P0 LDG.E R0, desc[UR4][R2.64] ;  /* 0x0000000402008981 */ /* 0x000ea8000c1e1900 */
[----:B------:R-:W2:Y:S02]  /*0160*/  @!P0 LDG.E.EL R7, desc[UR4][R4.64] ;  /* 0x0000000404078981 */ /* 0x000ea4000c2e1900 */
[----:B--2---:R-:W-:Y:S01]  /*0170*/  FADD R7, R7, R0 ;  /* 0x0000000007077221 */ /* 0x004fe20000000000 */
[----:B------:R-:W-:Y:S06]  /*0180*/  @P0 EXIT ;  /* 0x000000000000094d */ /* 0x000fec0003800000 */
[----:B------:R-:W-:Y:S01]  /*0190*/  STG.E desc[UR4][R2.64], R7 ;  /* 0x0000000702007986 */ /* 0x000fe2000c101904 */
[----:B------:R-:W-:Y:S05]  /*01a0*/  EXIT ;  /* 0x000000000000794d */ /* 0x000fea0003800000 */
.L_x_0:
[----:B------:R-:W-:-:S00]  /*01b0*/  BRA `(.L_x_0) ;  /* 0xfffffffc00fc7947 */ /* 0x000fc0000383ffff */
[----:B------:R-:W-:-:S00]  /*01c0*/  NOP ;  /* 0x0000000000007918 */ /* 0x000fc00000000000 */
        /* <DEDUP_REMOVED lines=11> */
.L_x_1:


//--------------------- .nv.constant0.triton_poi_fused_convolution_31 --------------------------
	.section	.nv.constant0.triton_poi_fused_convolution_31,"a",@progbits
	.sectionflags	@""
	.align	4
.nv.constant0.triton_poi_fused_convolution_31:
	.zero		548
